//
// Generated by NVIDIA NVVM Compiler
//
// Compiler Build ID: CL-36424714
// Cuda compilation tools, release 13.0, V13.0.88
// Based on NVVM 20.0.0
//

.version 9.0
.target sm_100
.address_size 64

	// .globl	_Z7minimumPi

.visible .entry _Z7minimumPi(
	.param .u64 .ptr .align 1 _Z7minimumPi_param_0
)
{
	.reg .pred 	%p<4>;
	.reg .b32 	%r<15>;
	.reg .b64 	%rd<7>;

	ld.param.u64 	%rd3, [_Z7minimumPi_param_0];
	cvta.to.global.u64 	%rd1, %rd3;
	mov.u32 	%r1, %tid.x;
	mov.u32 	%r13, %ntid.x;
	shl.b32 	%r3, %r1, 1;
	mov.b32 	%r14, 1;
$L__BB0_1:
	mov.u32 	%r4, %r13;
	setp.ge.u32 	%p1, %r1, %r4;
	@%p1 bra 	$L__BB0_4;
	mul.lo.s32 	%r10, %r3, %r14;
	add.s32 	%r11, %r10, %r14;
	mul.wide.s32 	%rd4, %r11, 4;
	add.s64 	%rd5, %rd1, %rd4;
	ld.global.u32 	%r6, [%rd5];
	mul.wide.s32 	%rd6, %r10, 4;
	add.s64 	%rd2, %rd1, %rd6;
	ld.global.u32 	%r12, [%rd2];
	setp.ge.s32 	%p2, %r6, %r12;
	@%p2 bra 	$L__BB0_4;
	st.global.u32 	[%rd2], %r6;
$L__BB0_4:
	shl.b32 	%r14, %r14, 1;
	shr.u32 	%r13, %r4, 1;
	setp.gt.u32 	%p3, %r4, 1;
	@%p3 bra 	$L__BB0_1;
	ret;

}
	// .globl	_Z7maximumPi
.visible .entry _Z7maximumPi(
	.param .u64 .ptr .align 1 _Z7maximumPi_param_0
)
{
	.reg .pred 	%p<4>;
	.reg .b32 	%r<15>;
	.reg .b64 	%rd<7>;

	ld.param.u64 	%rd3, [_Z7maximumPi_param_0];
	cvta.to.global.u64 	%rd1, %rd3;
	mov.u32 	%r1, %tid.x;
	mov.u32 	%r13, %ntid.x;
	shl.b32 	%r3, %r1, 1;
	mov.b32 	%r14, 1;
$L__BB1_1:
	mov.u32 	%r4, %r13;
	setp.ge.u32 	%p1, %r1, %r4;
	@%p1 bra 	$L__BB1_4;
	mul.lo.s32 	%r10, %r3, %r14;
	add.s32 	%r11, %r10, %r14;
	mul.wide.s32 	%rd4, %r11, 4;
	add.s64 	%rd5, %rd1, %rd4;
	ld.global.u32 	%r6, [%rd5];
	mul.wide.s32 	%rd6, %r10, 4;
	add.s64 	%rd2, %rd1, %rd6;
	ld.global.u32 	%r12, [%rd2];
	setp.le.s32 	%p2, %r6, %r12;
	@%p2 bra 	$L__BB1_4;
	st.global.u32 	[%rd2], %r6;
$L__BB1_4:
	shl.b32 	%r14, %r14, 1;
	shr.u32 	%r13, %r4, 1;
	setp.gt.u32 	%p3, %r4, 1;
	@%p3 bra 	$L__BB1_1;
	ret;

}
	// .globl	_Z3sumPi
.visible .entry _Z3sumPi(
	.param .u64 .ptr .align 1 _Z3sumPi_param_0
)
{
	.reg .pred 	%p<3>;
	.reg .b32 	%r<16>;
	.reg .b64 	%rd<7>;

	ld.param.u64 	%rd2, [_Z3sumPi_param_0];
	cvta.to.global.u64 	%rd1, %rd2;
	mov.u32 	%r1, %tid.x;
	mov.u32 	%r14, %ntid.x;
	shl.b32 	%r3, %r1, 1;
	mov.b32 	%r15, 1;
$L__BB2_1:
	setp.ge.u32 	%p1, %r1, %r14;
	@%p1 bra 	$L__BB2_3;
	mul.lo.s32 	%r9, %r3, %r15;
	add.s32 	%r10, %r9, %r15;
	mul.wide.s32 	%rd3, %r10, 4;
	add.s64 	%rd4, %rd1, %rd3;
	ld.global.u32 	%r11, [%rd4];
	mul.wide.s32 	%rd5, %r9, 4;
	add.s64 	%rd6, %rd1, %rd5;
	ld.global.u32 	%r12, [%rd6];
	add.s32 	%r13, %r12, %r11;
	st.global.u32 	[%rd6], %r13;
$L__BB2_3:
	shl.b32 	%r15, %r15, 1;
	shr.u32 	%r7, %r14, 1;
	setp.gt.u32 	%p2, %r14, 1;
	mov.u32 	%r14, %r7;
	@%p2 bra 	$L__BB2_1;
	ret;

}
	// .globl	_Z3sumPf
.visible .entry _Z3sumPf(
	.param .u64 .ptr .align 1 _Z3sumPf_param_0
)
{
	.reg .pred 	%p<3>;
	.reg .b32 	%r<13>;
	.reg .b32 	%f<4>;
	.reg .b64 	%rd<7>;

	ld.param.u64 	%rd2, [_Z3sumPf_param_0];
	cvta.to.global.u64 	%rd1, %rd2;
	mov.u32 	%r1, %tid.x;
	mov.u32 	%r11, %ntid.x;
	shl.b32 	%r3, %r1, 1;
	mov.b32 	%r12, 1;
$L__BB3_1:
	setp.ge.u32 	%p1, %r1, %r11;
	@%p1 bra 	$L__BB3_3;
	mul.lo.s32 	%r9, %r3, %r12;
	add.s32 	%r10, %r9, %r12;
	mul.wide.s32 	%rd3, %r10, 4;
	add.s64 	%rd4, %rd1, %rd3;
	ld.global.f32 	%f1, [%rd4];
	mul.wide.s32 	%rd5, %r9, 4;
	add.s64 	%rd6, %rd1, %rd5;
	ld.global.f32 	%f2, [%rd6];
	add.f32 	%f3, %f1, %f2;
	st.global.f32 	[%rd6], %f3;
$L__BB3_3:
	shl.b32 	%r12, %r12, 1;
	shr.u32 	%r7, %r11, 1;
	setp.gt.u32 	%p2, %r11, 1;
	mov.u32 	%r11, %r7;
	@%p2 bra 	$L__BB3_1;
	ret;

}
	// .globl	_Z10meanDiffSqPff
.visible .entry _Z10meanDiffSqPff(
	.param .u64 .ptr .align 1 _Z10meanDiffSqPff_param_0,
	.param .f32 _Z10meanDiffSqPff_param_1
)
{
	.reg .b32 	%r<2>;
	.reg .b32 	%f<5>;
	.reg .b64 	%rd<5>;

	ld.param.u64 	%rd1, [_Z10meanDiffSqPff_param_0];
	ld.param.f32 	%f1, [_Z10meanDiffSqPff_param_1];
	cvta.to.global.u64 	%rd2, %rd1;
	mov.u32 	%r1, %tid.x;
	mul.wide.u32 	%rd3, %r1, 4;
	add.s64 	%rd4, %rd2, %rd3;
	ld.global.f32 	%f2, [%rd4];
	sub.f32 	%f3, %f2, %f1;
	mul.f32 	%f4, %f3, %f3;
	st.global.f32 	[%rd4], %f4;
	ret;

}


// ===== COMPILED SASS (sm_100) =====

	.target	sm_100

	.elftype	@"ET_EXEC"


//--------------------- .note.nv.tkinfo           --------------------------
	.section	.note.nv.tkinfo,"",@"SHT_NOTE"
	.sectionflags	@"SHF_NOTE_NV_TKINFO"
	.tkinfo
        /*0018*/ 	.word	0x00000002
        /*0030*/ 	.string	""
        /*0030*/ 	.string	"ptxas"
        /*0030*/ 	.string	"Cuda compilation tools, release 13.0, V13.0.88"
        /*0030*/ 	.string	"Build cuda_13.0.r13.0/compiler.36424714_0"
        /*0030*/ 	.string	"-arch sm_100 -m 64 "



//--------------------- .note.nv.cuinfo           --------------------------
	.section	.note.nv.cuinfo,"",@"SHT_NOTE"
	.sectionflags	@"SHF_NOTE_NV_CUINFO"
        /*0018*/ 	.short	0x0002
        /*001a*/ 	.short	0x0064
        /*001c*/ 	.short	0x0082
	.zero		2


//--------------------- .nv.info                  --------------------------
	.section	.nv.info,"",@"SHT_CUDA_INFO"
	.align	4


	//----- nvinfo : EIATTR_REGCOUNT
	.align		4
        /*0000*/ 	.byte	0x04, 0x2f
        /*0002*/ 	.short	(.L_1 - .L_0)
	.align		4
.L_0:
        /*0004*/ 	.word	index@(_Z7minimumPi)
        /*0008*/ 	.word	0x0000000c


	//----- nvinfo : EIATTR_FRAME_SIZE
	.align		4
.L_1:
        /*000c*/ 	.byte	0x04, 0x11
        /*000e*/ 	.short	(.L_3 - .L_2)
	.align		4
.L_2:
        /*0010*/ 	.word	index@(_Z7minimumPi)
        /*0014*/ 	.word	0x00000000


	//----- nvinfo : EIATTR_REGCOUNT
	.align		4
.L_3:
        /*0018*/ 	.byte	0x04, 0x2f
        /*001a*/ 	.short	(.L_5 - .L_4)
	.align		4
.L_4:
        /*001c*/ 	.word	index@(_Z7maximumPi)
        /*0020*/ 	.word	0x0000000c


	//----- nvinfo : EIATTR_FRAME_SIZE
	.align		4
.L_5:
        /*0024*/ 	.byte	0x04, 0x11
        /*0026*/ 	.short	(.L_7 - .L_6)
	.align		4
.L_6:
        /*0028*/ 	.word	index@(_Z7maximumPi)
        /*002c*/ 	.word	0x00000000


	//----- nvinfo : EIATTR_REGCOUNT
	.align		4
.L_7:
        /*0030*/ 	.byte	0x04, 0x2f
        /*0032*/ 	.short	(.L_9 - .L_8)
	.align		4
.L_8:
        /*0034*/ 	.word	index@(_Z3sumPi)
        /*0038*/ 	.word	0x0000000c


	//----- nvinfo : EIATTR_FRAME_SIZE
	.align		4
.L_9:
        /*003c*/ 	.byte	0x04, 0x11
        /*003e*/ 	.short	(.L_11 - .L_10)
	.align		4
.L_10:
        /*0040*/ 	.word	index@(_Z3sumPi)
        /*0044*/ 	.word	0x00000000


	//----- nvinfo : EIATTR_REGCOUNT
	.align		4
.L_11:
        /*0048*/ 	.byte	0x04, 0x2f
        /*004a*/ 	.short	(.L_13 - .L_12)
	.align		4
.L_12:
        /*004c*/ 	.word	index@(_Z3sumPf)
        /*0050*/ 	.word	0x0000000c


	//----- nvinfo : EIATTR_FRAME_SIZE
	.align		4
.L_13:
        /*0054*/ 	.byte	0x04, 0x11
        /*0056*/ 	.short	(.L_15 - .L_14)
	.align		4
.L_14:
        /*0058*/ 	.word	index@(_Z3sumPf)
        /*005c*/ 	.word	0x00000000


	//----- nvinfo : EIATTR_REGCOUNT
	.align		4
.L_15:
        /*0060*/ 	.byte	0x04, 0x2f
        /*0062*/ 	.short	(.L_17 - .L_16)
	.align		4
.L_16:
        /*0064*/ 	.word	index@(_Z10meanDiffSqPff)
        /*0068*/ 	.word	0x00000008


	//----- nvinfo : EIATTR_FRAME_SIZE
	.align		4
.L_17:
        /*006c*/ 	.byte	0x04, 0x11
        /*006e*/ 	.short	(.L_19 - .L_18)
	.align		4
.L_18:
        /*0070*/ 	.word	index@(_Z10meanDiffSqPff)
        /*0074*/ 	.word	0x00000000


	//----- nvinfo : EIATTR_MIN_STACK_SIZE
	.align		4
.L_19:
        /*0078*/ 	.byte	0x04, 0x12
        /*007a*/ 	.short	(.L_21 - .L_20)
	.align		4
.L_20:
        /*007c*/ 	.word	index@(_Z10meanDiffSqPff)
        /*0080*/ 	.word	0x00000000


	//----- nvinfo : EIATTR_MIN_STACK_SIZE
	.align		4
.L_21:
        /*0084*/ 	.byte	0x04, 0x12
        /*0086*/ 	.short	(.L_23 - .L_22)
	.align		4
.L_22:
        /*0088*/ 	.word	index@(_Z3sumPf)
        /*008c*/ 	.word	0x00000000


	//----- nvinfo : EIATTR_MIN_STACK_SIZE
	.align		4
.L_23:
        /*0090*/ 	.byte	0x04, 0x12
        /*0092*/ 	.short	(.L_25 - .L_24)
	.align		4
.L_24:
        /*0094*/ 	.word	index@(_Z3sumPi)
        /*0098*/ 	.word	0x00000000


	//----- nvinfo : EIATTR_MIN_STACK_SIZE
	.align		4
.L_25:
        /*009c*/ 	.byte	0x04, 0x12
        /*009e*/ 	.short	(.L_27 - .L_26)
	.align		4
.L_26:
        /*00a0*/ 	.word	index@(_Z7maximumPi)
        /*00a4*/ 	.word	0x00000000


	//----- nvinfo : EIATTR_MIN_STACK_SIZE
	.align		4
.L_27:
        /*00a8*/ 	.byte	0x04, 0x12
        /*00aa*/ 	.short	(.L_29 - .L_28)
	.align		4
.L_28:
        /*00ac*/ 	.word	index@(_Z7minimumPi)
        /*00b0*/ 	.word	0x00000000
.L_29:


//--------------------- .nv.compat                --------------------------
	.section	.nv.compat,"",@"SHT_CUDA_COMPAT_INFO"
	.align	4
        /*0000*/ 	.byte	0x02, 0x09, 0x00, 0x00, 0x02, 0x02, 0x01, 0x00, 0x02, 0x05, 0x05, 0x00, 0x03, 0x07, 0x01, 0x01
        /*0010*/ 	.byte	0x02, 0x03, 0x00, 0x00, 0x02, 0x06, 0x01, 0x00, 0x04, 0x0b, 0x08, 0x00, 0x09, 0x00, 0x00, 0x00
        /*0020*/ 	.byte	0x00, 0x00, 0x00, 0x00


//--------------------- .nv.info._Z10meanDiffSqPff --------------------------
	.section	.nv.info._Z10meanDiffSqPff,"",@"SHT_CUDA_INFO"
	.sectionflags	@""
	.align	4


	//----- nvinfo : EIATTR_CUDA_API_VERSION
	.align		4
        /*0000*/ 	.byte	0x04, 0x37
        /*0002*/ 	.short	(.L_31 - .L_30)
.L_30:
        /*0004*/ 	.word	0x00000082


	//----- nvinfo : EIATTR_KPARAM_INFO
	.align		4
.L_31:
        /*0008*/ 	.byte	0x04, 0x17
        /*000a*/ 	.short	(.L_33 - .L_32)
.L_32:
        /*000c*/ 	.word	0x00000000
        /*0010*/ 	.short	0x0001
        /*0012*/ 	.short	0x0008
        /*0014*/ 	.byte	0x00, 0xf0, 0x11, 0x00


	//----- nvinfo : EIATTR_KPARAM_INFO
	.align		4
.L_33:
        /*0018*/ 	.byte	0x04, 0x17
        /*001a*/ 	.short	(.L_35 - .L_34)
.L_34:
        /*001c*/ 	.word	0x00000000
        /*0020*/ 	.short	0x0000
        /*0022*/ 	.short	0x0000
        /*0024*/ 	.byte	0x00, 0xf5, 0x21, 0x00


	//----- nvinfo : EIATTR_SPARSE_MMA_MASK
	.align		4
.L_35:
        /*0028*/ 	.byte	0x03, 0x50
        /*002a*/ 	.short	0x0000


	//----- nvinfo : EIATTR_MAXREG_COUNT
	.align		4
        /*002c*/ 	.byte	0x03, 0x1b
        /*002e*/ 	.short	0x00ff


	//----- nvinfo : EIATTR_MERCURY_ISA_VERSION
	.align		4
        /*0030*/ 	.byte	0x03, 0x5f
        /*0032*/ 	.short	0x0101


	//----- nvinfo : EIATTR_VRC_CTA_INIT_COUNT
	.align		4
        /*0034*/ 	.byte	0x02, 0x4a
	.zero		1
	.zero		1


	//----- nvinfo : EIATTR_EXIT_INSTR_OFFSETS
	.align		4
        /*0038*/ 	.byte	0x04, 0x1c
        /*003a*/ 	.short	(.L_37 - .L_36)


	//   ....[0]....
.L_36:
        /*003c*/ 	.word	0x000000a0


	//----- nvinfo : EIATTR_CBANK_PARAM_SIZE
	.align		4
.L_37:
        /*0040*/ 	.byte	0x03, 0x19
        /*0042*/ 	.short	0x000c


	//----- nvinfo : EIATTR_PARAM_CBANK
	.align		4
        /*0044*/ 	.byte	0x04, 0x0a
        /*0046*/ 	.short	(.L_39 - .L_38)
	.align		4
.L_38:
        /*0048*/ 	.word	index@(.nv.constant0._Z10meanDiffSqPff)
        /*004c*/ 	.short	0x0380
        /*004e*/ 	.short	0x000c


	//----- nvinfo : EIATTR_SW_WAR
	.align		4
.L_39:
        /*0050*/ 	.byte	0x04, 0x36
        /*0052*/ 	.short	(.L_41 - .L_40)
.L_40:
        /*0054*/ 	.word	0x00000008
.L_41:


//--------------------- .nv.info._Z3sumPf         --------------------------
	.section	.nv.info._Z3sumPf,"",@"SHT_CUDA_INFO"
	.sectionflags	@""
	.align	4


	//----- nvinfo : EIATTR_CUDA_API_VERSION
	.align		4
        /*0000*/ 	.byte	0x04, 0x37
        /*0002*/ 	.short	(.L_43 - .L_42)
.L_42:
        /*0004*/ 	.word	0x00000082


	//----- nvinfo : EIATTR_KPARAM_INFO
	.align		4
.L_43:
        /*0008*/ 	.byte	0x04, 0x17
        /*000a*/ 	.short	(.L_45 - .L_44)
.L_44:
        /*000c*/ 	.word	0x00000000
        /*0010*/ 	.short	0x0000
        /*0012*/ 	.short	0x0000
        /*0014*/ 	.byte	0x00, 0xf5, 0x21, 0x00


	//----- nvinfo : EIATTR_SPARSE_MMA_MASK
	.align		4
.L_45:
        /*0018*/ 	.byte	0x03, 0x50
        /*001a*/ 	.short	0x0000


	//----- nvinfo : EIATTR_MAXREG_COUNT
	.align		4
        /*001c*/ 	.byte	0x03, 0x1b
        /*001e*/ 	.short	0x00ff


	//----- nvinfo : EIATTR_MERCURY_ISA_VERSION
	.align		4
        /*0020*/ 	.byte	0x03, 0x5f
        /*0022*/ 	.short	0x0101


	//----- nvinfo : EIATTR_VRC_CTA_INIT_COUNT
	.align		4
        /*0024*/ 	.byte	0x02, 0x4a
	.zero		1
	.zero		1


	//----- nvinfo : EIATTR_EXIT_INSTR_OFFSETS
	.align		4
        /*0028*/ 	.byte	0x04, 0x1c
        /*002a*/ 	.short	(.L_47 - .L_46)


	//   ....[0]....
.L_46:
        /*002c*/ 	.word	0x00000180


	//----- nvinfo : EIATTR_CRS_STACK_SIZE
	.align		4
.L_47:
        /*0030*/ 	.byte	0x04, 0x1e
        /*0032*/ 	.short	(.L_49 - .L_48)
.L_48:
        /*0034*/ 	.word	0x00000000


	//----- nvinfo : EIATTR_CBANK_PARAM_SIZE
	.align		4
.L_49:
        /*0038*/ 	.byte	0x03, 0x19
        /*003a*/ 	.short	0x0008


	//----- nvinfo : EIATTR_PARAM_CBANK
	.align		4
        /*003c*/ 	.byte	0x04, 0x0a
        /*003e*/ 	.short	(.L_51 - .L_50)
	.align		4
.L_50:
        /*0040*/ 	.word	index@(.nv.constant0._Z3sumPf)
        /*0044*/ 	.short	0x0380
        /*0046*/ 	.short	0x0008


	//----- nvinfo : EIATTR_SW_WAR
	.align		4
.L_51:
        /*0048*/ 	.byte	0x04, 0x36
        /*004a*/ 	.short	(.L_53 - .L_52)
.L_52:
        /*004c*/ 	.word	0x00000008
.L_53:


//--------------------- .nv.info._Z3sumPi         --------------------------
	.section	.nv.info._Z3sumPi,"",@"SHT_CUDA_INFO"
	.sectionflags	@""
	.align	4


	//----- nvinfo : EIATTR_CUDA_API_VERSION
	.align		4
        /*0000*/ 	.byte	0x04, 0x37
        /*0002*/ 	.short	(.L_55 - .L_54)
.L_54:
        /*0004*/ 	.word	0x00000082


	//----- nvinfo : EIATTR_KPARAM_INFO
	.align		4
.L_55:
        /*0008*/ 	.byte	0x04, 0x17
        /*000a*/ 	.short	(.L_57 - .L_56)
.L_56:
        /*000c*/ 	.word	0x00000000
        /*0010*/ 	.short	0x0000
        /*0012*/ 	.short	0x0000
        /*0014*/ 	.byte	0x00, 0xf5, 0x21, 0x00


	//----- nvinfo : EIATTR_SPARSE_MMA_MASK
	.align		4
.L_57:
        /*0018*/ 	.byte	0x03, 0x50
        /*001a*/ 	.short	0x0000


	//----- nvinfo : EIATTR_MAXREG_COUNT
	.align		4
        /*001c*/ 	.byte	0x03, 0x1b
        /*001e*/ 	.short	0x00ff


	//----- nvinfo : EIATTR_MERCURY_ISA_VERSION
	.align		4
        /*0020*/ 	.byte	0x03, 0x5f
        /*0022*/ 	.short	0x0101


	//----- nvinfo : EIATTR_VRC_CTA_INIT_COUNT
	.align		4
        /*0024*/ 	.byte	0x02, 0x4a
	.zero		1
	.zero		1


	//----- nvinfo : EIATTR_EXIT_INSTR_OFFSETS
	.align		4
        /*0028*/ 	.byte	0x04, 0x1c
        /*002a*/ 	.short	(.L_59 - .L_58)


	//   ....[0]....
.L_58:
        /*002c*/ 	.word	0x00000180


	//----- nvinfo : EIATTR_CRS_STACK_SIZE
	.align		4
.L_59:
        /*0030*/ 	.byte	0x04, 0x1e
        /*0032*/ 	.short	(.L_61 - .L_60)
.L_60:
        /*0034*/ 	.word	0x00000000


	//----- nvinfo : EIATTR_CBANK_PARAM_SIZE
	.align		4
.L_61:
        /*0038*/ 	.byte	0x03, 0x19
        /*003a*/ 	.short	0x0008


	//----- nvinfo : EIATTR_PARAM_CBANK
	.align		4
        /*003c*/ 	.byte	0x04, 0x0a
        /*003e*/ 	.short	(.L_63 - .L_62)
	.align		4
.L_62:
        /*0040*/ 	.word	index@(.nv.constant0._Z3sumPi)
        /*0044*/ 	.short	0x0380
        /*0046*/ 	.short	0x0008


	//----- nvinfo : EIATTR_SW_WAR
	.align		4
.L_63:
        /*0048*/ 	.byte	0x04, 0x36
        /*004a*/ 	.short	(.L_65 - .L_64)
.L_64:
        /*004c*/ 	.word	0x00000008
.L_65:


//--------------------- .nv.info._Z7maximumPi     --------------------------
	.section	.nv.info._Z7maximumPi,"",@"SHT_CUDA_INFO"
	.sectionflags	@""
	.align	4


	//----- nvinfo : EIATTR_CUDA_API_VERSION
	.align		4
        /*0000*/ 	.byte	0x04, 0x37
        /*0002*/ 	.short	(.L_67 - .L_66)
.L_66:
        /*0004*/ 	.word	0x00000082


	//----- nvinfo : EIATTR_KPARAM_INFO
	.align		4
.L_67:
        /*0008*/ 	.byte	0x04, 0x17
        /*000a*/ 	.short	(.L_69 - .L_68)
.L_68:
        /*000c*/ 	.word	0x00000000
        /*0010*/ 	.short	0x0000
        /*0012*/ 	.short	0x0000
        /*0014*/ 	.byte	0x00, 0xf5, 0x21, 0x00


	//----- nvinfo : EIATTR_SPARSE_MMA_MASK
	.align		4
.L_69:
        /*0018*/ 	.byte	0x03, 0x50
        /*001a*/ 	.short	0x0000


	//----- nvinfo : EIATTR_MAXREG_COUNT
	.align		4
        /*001c*/ 	.byte	0x03, 0x1b
        /*001e*/ 	.short	0x00ff


	//----- nvinfo : EIATTR_MERCURY_ISA_VERSION
	.align		4
        /*0020*/ 	.byte	0x03, 0x5f
        /*0022*/ 	.short	0x0101


	//----- nvinfo : EIATTR_VRC_CTA_INIT_COUNT
	.align		4
        /*0024*/ 	.byte	0x02, 0x4a
	.zero		1
	.zero		1


	//----- nvinfo : EIATTR_EXIT_INSTR_OFFSETS
	.align		4
        /*0028*/ 	.byte	0x04, 0x1c
        /*002a*/ 	.short	(.L_71 - .L_70)


	//   ....[0]....
.L_70:
        /*002c*/ 	.word	0x00000180


	//----- nvinfo : EIATTR_CRS_STACK_SIZE
	.align		4
.L_71:
        /*0030*/ 	.byte	0x04, 0x1e
        /*0032*/ 	.short	(.L_73 - .L_72)
.L_72:
        /*0034*/ 	.word	0x00000000


	//----- nvinfo : EIATTR_CBANK_PARAM_SIZE
	.align		4
.L_73:
        /*0038*/ 	.byte	0x03, 0x19
        /*003a*/ 	.short	0x0008


	//----- nvinfo : EIATTR_PARAM_CBANK
	.align		4
        /*003c*/ 	.byte	0x04, 0x0a
        /*003e*/ 	.short	(.L_75 - .L_74)
	.align		4
.L_74:
        /*0040*/ 	.word	index@(.nv.constant0._Z7maximumPi)
        /*0044*/ 	.short	0x0380
        /*0046*/ 	.short	0x0008


	//----- nvinfo : EIATTR_SW_WAR
	.align		4
.L_75:
        /*0048*/ 	.byte	0x04, 0x36
        /*004a*/ 	.short	(.L_77 - .L_76)
.L_76:
        /*004c*/ 	.word	0x00000008
.L_77:


//--------------------- .nv.info._Z7minimumPi     --------------------------
	.section	.nv.info._Z7minimumPi,"",@"SHT_CUDA_INFO"
	.sectionflags	@""
	.align	4


	//----- nvinfo : EIATTR_CUDA_API_VERSION
	.align		4
        /*0000*/ 	.byte	0x04, 0x37
        /*0002*/ 	.short	(.L_79 - .L_78)
.L_78:
        /*0004*/ 	.word	0x00000082


	//----- nvinfo : EIATTR_KPARAM_INFO
	.align		4
.L_79:
        /*0008*/ 	.byte	0x04, 0x17
        /*000a*/ 	.short	(.L_81 - .L_80)
.L_80:
        /*000c*/ 	.word	0x00000000
        /*0010*/ 	.short	0x0000
        /*0012*/ 	.short	0x0000
        /*0014*/ 	.byte	0x00, 0xf5, 0x21, 0x00


	//----- nvinfo : EIATTR_SPARSE_MMA_MASK
	.align		4
.L_81:
        /*0018*/ 	.byte	0x03, 0x50
        /*001a*/ 	.short	0x0000


	//----- nvinfo : EIATTR_MAXREG_COUNT
	.align		4
        /*001c*/ 	.byte	0x03, 0x1b
        /*001e*/ 	.short	0x00ff


	//----- nvinfo : EIATTR_MERCURY_ISA_VERSION
	.align		4
        /*0020*/ 	.byte	0x03, 0x5f
        /*0022*/ 	.short	0x0101


	//----- nvinfo : EIATTR_VRC_CTA_INIT_COUNT
	.align		4
        /*0024*/ 	.byte	0x02, 0x4a
	.zero		1
	.zero		1


	//----- nvinfo : EIATTR_EXIT_INSTR_OFFSETS
	.align		4
        /*0028*/ 	.byte	0x04, 0x1c
        /*002a*/ 	.short	(.L_83 - .L_82)


	//   ....[0]....
.L_82:
        /*002c*/ 	.word	0x00000180


	//----- nvinfo : EIATTR_CRS_STACK_SIZE
	.align		4
.L_83:
        /*0030*/ 	.byte	0x04, 0x1e
        /*0032*/ 	.short	(.L_85 - .L_84)
.L_84:
        /*0034*/ 	.word	0x00000000


	//----- nvinfo : EIATTR_CBANK_PARAM_SIZE
	.align		4
.L_85:
        /*0038*/ 	.byte	0x03, 0x19
        /*003a*/ 	.short	0x0008


	//----- nvinfo : EIATTR_PARAM_CBANK
	.align		4
        /*003c*/ 	.byte	0x04, 0x0a
        /*003e*/ 	.short	(.L_87 - .L_86)
	.align		4
.L_86:
        /*0040*/ 	.word	index@(.nv.constant0._Z7minimumPi)
        /*0044*/ 	.short	0x0380
        /*0046*/ 	.short	0x0008


	//----- nvinfo : EIATTR_SW_WAR
	.align		4
.L_87:
        /*0048*/ 	.byte	0x04, 0x36
        /*004a*/ 	.short	(.L_89 - .L_88)
.L_88:
        /*004c*/ 	.word	0x00000008
.L_89:


//--------------------- .nv.callgraph             --------------------------
	.section	.nv.callgraph,"",@"SHT_CUDA_CALLGRAPH"
	.align	4
	.sectionentsize	8
	.align		4
        /*0000*/ 	.word	0x00000000
	.align		4
        /*0004*/ 	.word	0xffffffff
	.align		4
        /*0008*/ 	.word	0x00000000
	.align		4
        /*000c*/ 	.word	0xfffffffe
	.align		4
        /*0010*/ 	.word	0x00000000
	.align		4
        /*0014*/ 	.word	0xfffffffd
	.align		4
        /*0018*/ 	.word	0x00000000
	.align		4
        /*001c*/ 	.word	0xfffffffc


//--------------------- .text._Z10meanDiffSqPff   --------------------------
	.section	.text._Z10meanDiffSqPff,"ax",@progbits
	.align	128
        .global         _Z10meanDiffSqPff
        .type           _Z10meanDiffSqPff,@function
        .size           _Z10meanDiffSqPff,(.L_x_17 - _Z10meanDiffSqPff)
        .other          _Z10meanDiffSqPff,@"STO_CUDA_ENTRY STV_DEFAULT"
_Z10meanDiffSqPff:
.text._Z10meanDiffSqPff:
[----:B------:R-:W-:Y:S01]  /*0000*/  LDC R1, c[0x0][0x37c] ;  /* 0x0000df00ff017b82 */ /* 0x000fe20000000800 */
[----:B------:R-:W0:Y:S07]  /*0010*/  S2R R5, SR_TID.X ;  /* 0x0000000000057919 */ /* 0x000e2e0000002100 */
[----:B------:R-:W0:Y:S01]  /*0020*/  LDC.64 R2, c[0x0][0x380] ;  /* 0x0000e000ff027b82 */ /* 0x000e220000000a00 */
[----:B------:R-:W1:Y:S01]  /*0030*/  LDCU.64 UR4, c[0x0][0x358] ;  /* 0x00006b00ff0477ac */ /* 0x000e620008000a00 */
[----:B------:R-:W2:Y:S01]  /*0040*/  LDCU UR6, c[0x0][0x388] ;  /* 0x00007100ff0677ac */ /* 0x000ea20008000800 */
[----:B0-----:R-:W-:-:S05]  /*0050*/  IMAD.WIDE.U32 R2, R5, 0x4, R2 ;  /* 0x0000000405027825 */ /* 0x001fca00078e0002 */
[----:B-1----:R-:W2:Y:S02]  /*0060*/  LDG.E R0, desc[UR4][R2.64] ;  /* 0x0000000402007981 */ /* 0x002ea4000c1e1900 */
[----:B--2---:R-:W-:-:S04]  /*0070*/  FADD R0, R0, -UR6 ;  /* 0x8000000600007e21 */ /* 0x004fc80008000000 */
[----:B------:R-:W-:-:S05]  /*0080*/  FMUL R5, R0, R0 ;  /* 0x0000000000057220 */ /* 0x000fca0000400000 */
[----:B------:R-:W-:Y:S01]  /*0090*/  STG.E desc[UR4][R2.64], R5 ;  /* 0x0000000502007986 */ /* 0x000fe2000c101904 */
[----:B------:R-:W-:Y:S05]  /*00a0*/  EXIT ;  /* 0x000000000000794d */ /* 0x000fea0003800000 */
.L_x_0:
[----:B------:R-:W-:-:S00]  /*00b0*/  BRA `(.L_x_0) ;  /* 0xfffffffc00fc7947 */ /* 0x000fc0000383ffff */
[----:B------:R-:W-:-:S00]  /*00c0*/  NOP ;  /* 0x0000000000007918 */ /* 0x000fc00000000000 */
        /* <DEDUP_REMOVED lines=11> */
.L_x_17:


//--------------------- .text._Z3sumPf            --------------------------
	.section	.text._Z3sumPf,"ax",@progbits
	.align	128
        .global         _Z3sumPf
        .type           _Z3sumPf,@function
        .size           _Z3sumPf,(.L_x_18 - _Z3sumPf)
        .other          _Z3sumPf,@"STO_CUDA_ENTRY STV_DEFAULT"
_Z3sumPf:
.text._Z3sumPf:
[----:B------:R-:W-:Y:S01]  /*0000*/  LDC R1, c[0x0][0x37c] ;  /* 0x0000df00ff017b82 */ /* 0x000fe20000000800 */
[----:B------:R-:W0:Y:S07]  /*0010*/  S2R R8, SR_TID.X ;  /* 0x0000000000087919 */ /* 0x000e2e0000002100 */
[----:B------:R-:W1:Y:S01]  /*0020*/  LDC.64 R6, c[0x0][0x380] ;  /* 0x0000e000ff067b82 */ /* 0x000e620000000a00 */
[----:B------:R-:W2:Y:S01]  /*0030*/  LDCU.64 UR8, c[0x0][0x358] ;  /* 0x00006b00ff0877ac */ /* 0x000ea20008000a00 */
[----:B------:R-:W3:Y:S01]  /*0040*/  LDCU UR4, c[0x0][0x360] ;  /* 0x00006c00ff0477ac */ /* 0x000ee20008000800 */
[----:B------:R-:W-:Y:S01]  /*0050*/  UMOV UR6, 0x1 ;  /* 0x0000000100067882 */ /* 0x000fe20000000000 */
[----:B0-23--:R-:W-:-:S07]  /*0060*/  SHF.L.U32 R0, R8, 0x1, RZ ;  /* 0x0000000108007819 */ /* 0x00dfce00000006ff */
.L_x_3:
[----:B------:R-:W-:Y:S01]  /*0070*/  ISETP.GE.U32.AND P0, PT, R8, UR4, PT ;  /* 0x0000000408007c0c */ /* 0x000fe2000bf06070 */
[----:B------:R-:W-:-:S12]  /*0080*/  BSSY.RECONVERGENT B0, `(.L_x_1) ;  /* 0x000000a000007945 */ /* 0x000fd80003800200 */
[----:B0-----:R-:W-:Y:S05]  /*0090*/  @P0 BRA `(.L_x_2) ;  /* 0x0000000000200947 */ /* 0x001fea0003800000 */
[----:B------:R-:W-:-:S05]  /*00a0*/  IMAD R5, R0, UR6, RZ ;  /* 0x0000000600057c24 */ /* 0x000fca000f8e02ff */
[C---:B------:R-:W-:Y:S01]  /*00b0*/  IADD3 R3, PT, PT, R5.reuse, UR6, RZ ;  /* 0x0000000605037c10 */ /* 0x040fe2000fffe0ff */
[----:B-1----:R-:W-:-:S04]  /*00c0*/  IMAD.WIDE R4, R5, 0x4, R6 ;  /* 0x0000000405047825 */ /* 0x002fc800078e0206 */
[----:B------:R-:W-:Y:S01]  /*00d0*/  IMAD.WIDE R2, R3, 0x4, R6 ;  /* 0x0000000403027825 */ /* 0x000fe200078e0206 */
[----:B------:R-:W2:Y:S05]  /*00e0*/  LDG.E R9, desc[UR8][R4.64] ;  /* 0x0000000804097981 */ /* 0x000eaa000c1e1900 */
[----:B------:R-:W2:Y:S02]  /*00f0*/  LDG.E R2, desc[UR8][R2.64] ;  /* 0x0000000802027981 */ /* 0x000ea4000c1e1900 */
[----:B--2---:R-:W-:-:S05]  /*0100*/  FADD R9, R2, R9 ;  /* 0x0000000902097221 */ /* 0x004fca0000000000 */
[----:B------:R0:W-:Y:S02]  /*0110*/  STG.E desc[UR8][R4.64], R9 ;  /* 0x0000000904007986 */ /* 0x0001e4000c101908 */
.L_x_2:
[----:B------:R-:W-:Y:S05]  /*0120*/  BSYNC.RECONVERGENT B0 ;  /* 0x0000000000007941 */ /* 0x000fea0003800200 */
.L_x_1:
[----:B------:R-:W-:Y:S02]  /*0130*/  UISETP.GT.U32.AND UP0, UPT, UR4, 0x1, UPT ;  /* 0x000000010400788c */ /* 0x000fe4000bf04070 */
[----:B------:R-:W-:Y:S02]  /*0140*/  USHF.R.U32.HI UR5, URZ, 0x1, UR4 ;  /* 0x00000001ff057899 */ /* 0x000fe40008011604 */
[----:B------:R-:W-:-:S05]  /*0150*/  USHF.L.U32 UR6, UR6, 0x1, URZ ;  /* 0x0000000106067899 */ /* 0x000fca00080006ff */
[----:B------:R-:W-:Y:S01]  /*0160*/  UMOV UR4, UR5 ;  /* 0x0000000500047c82 */ /* 0x000fe20008000000 */
[----:B------:R-:W-:Y:S06]  /*0170*/  BRA.U UP0, `(.L_x_3) ;  /* 0xfffffffd00bc7547 */ /* 0x000fec000b83ffff */
[----:B------:R-:W-:Y:S05]  /*0180*/  EXIT ;  /* 0x000000000000794d */ /* 0x000fea0003800000 */
.L_x_4:
        /* <DEDUP_REMOVED lines=15> */
.L_x_18:


//--------------------- .text._Z3sumPi            --------------------------
	.section	.text._Z3sumPi,"ax",@progbits
	.align	128
        .global         _Z3sumPi
        .type           _Z3sumPi,@function
        .size           _Z3sumPi,(.L_x_19 - _Z3sumPi)
        .other          _Z3sumPi,@"STO_CUDA_ENTRY STV_DEFAULT"
_Z3sumPi:
.text._Z3sumPi:
[----:B------:R-:W-:Y:S01]  /*0000*/  LDC R1, c[0x0][0x37c] ;  /* 0x0000df00ff017b82 */ /* 0x000fe20000000800 */
[----:B------:R-:W0:Y:S07]  /*0010*/  S2R R8, SR_TID.X ;  /* 0x0000000000087919 */ /* 0x000e2e0000002100 */
[----:B------:R-:W1:Y:S01]  /*0020*/  LDC.64 R6, c[0x0][0x380] ;  /* 0x0000e000ff067b82 */ /* 0x000e620000000a00 */
[----:B------:R-:W2:Y:S01]  /*0030*/  LDCU.64 UR8, c[0x0][0x358] ;  /* 0x00006b00ff0877ac */ /* 0x000ea20008000a00 */
[----:B------:R-:W3:Y:S01]  /*0040*/  LDCU UR4, c[0x0][0x360] ;  /* 0x00006c00ff0477ac */ /* 0x000ee20008000800 */
[----:B------:R-:W-:Y:S01]  /*0050*/  UMOV UR6, 0x1 ;  /* 0x0000000100067882 */ /* 0x000fe20000000000 */
[----:B0-23--:R-:W-:-:S07]  /*0060*/  SHF.L.U32 R0, R8, 0x1, RZ ;  /* 0x0000000108007819 */ /* 0x00dfce00000006ff */
.L_x_7:
        /* <DEDUP_REMOVED lines=9> */
[----:B--2---:R-:W-:-:S05]  /*0100*/  IADD3 R9, PT, PT, R2, R9, RZ ;  /* 0x0000000902097210 */ /* 0x004fca0007ffe0ff */
[----:B------:R0:W-:Y:S02]  /*0110*/  STG.E desc[UR8][R4.64], R9 ;  /* 0x0000000904007986 */ /* 0x0001e4000c101908 */
.L_x_6:
[----:B------:R-:W-:Y:S05]  /*0120*/  BSYNC.RECONVERGENT B0 ;  /* 0x0000000000007941 */ /* 0x000fea0003800200 */
.L_x_5:
[----:B------:R-:W-:Y:S02]  /*0130*/  UISETP.GT.U32.AND UP0, UPT, UR4, 0x1, UPT ;  /* 0x000000010400788c */ /* 0x000fe4000bf04070 */
[----:B------:R-:W-:Y:S02]  /*0140*/  USHF.R.U32.HI UR5, URZ, 0x1, UR4 ;  /* 0x00000001ff057899 */ /* 0x000fe40008011604 */
[----:B------:R-:W-:-:S05]  /*0150*/  USHF.L.U32 UR6, UR6, 0x1, URZ ;  /* 0x0000000106067899 */ /* 0x000fca00080006ff */
[----:B------:R-:W-:Y:S01]  /*0160*/  UMOV UR4, UR5 ;  /* 0x0000000500047c82 */ /* 0x000fe20008000000 */
[----:B------:R-:W-:Y:S06]  /*0170*/  BRA.U UP0, `(.L_x_7) ;  /* 0xfffffffd00bc7547 */ /* 0x000fec000b83ffff */
[----:B------:R-:W-:Y:S05]  /*0180*/  EXIT ;  /* 0x000000000000794d */ /* 0x000fea0003800000 */
.L_x_8:
        /* <DEDUP_REMOVED lines=15> */
.L_x_19:


//--------------------- .text._Z7maximumPi        --------------------------
	.section	.text._Z7maximumPi,"ax",@progbits
	.align	128
        .global         _Z7maximumPi
        .type           _Z7maximumPi,@function
        .size           _Z7maximumPi,(.L_x_20 - _Z7maximumPi)
        .other          _Z7maximumPi,@"STO_CUDA_ENTRY STV_DEFAULT"
_Z7maximumPi:
.text._Z7maximumPi:
[----:B------:R-:W-:Y:S01]  /*0000*/  LDC R1, c[0x0][0x37c] ;  /* 0x0000df00ff017b82 */ /* 0x000fe20000000800 */
[----:B------:R-:W0:Y:S07]  /*0010*/  S2R R9, SR_TID.X ;  /* 0x0000000000097919 */ /* 0x000e2e0000002100 */
[----:B------:R-:W1:Y:S01]  /*0020*/  LDC.64 R4, c[0x0][0x380] ;  /* 0x0000e000ff047b82 */ /* 0x000e620000000a00 */
[----:B------:R-:W2:Y:S01]  /*0030*/  LDCU.64 UR8, c[0x0][0x358] ;  /* 0x00006b00ff0877ac */ /* 0x000ea20008000a00 */
[----:B------:R-:W3:Y:S01]  /*0040*/  LDCU UR4, c[0x0][0x360] ;  /* 0x00006c00ff0477ac */ /* 0x000ee20008000800 */
[----:B------:R-:W-:Y:S01]  /*0050*/  UMOV UR6, 0x1 ;  /* 0x0000000100067882 */ /* 0x000fe20000000000 */
[----:B0-23--:R-:W-:-:S07]  /*0060*/  SHF.L.U32 R8, R9, 0x1, RZ ;  /* 0x0000000109087819 */ /* 0x00dfce00000006ff */
.L_x_11:
        /* <DEDUP_REMOVED lines=9> */
[----:B--2---:R-:W-:-:S13]  /*0100*/  ISETP.GT.AND P0, PT, R3, R0, PT ;  /* 0x000000000300720c */ /* 0x004fda0003f04270 */
[----:B------:R0:W-:Y:S02]  /*0110*/  @P0 STG.E desc[UR8][R6.64], R3 ;  /* 0x0000000306000986 */ /* 0x0001e4000c101908 */
.L_x_10:
[----:B------:R-:W-:Y:S05]  /*0120*/  BSYNC.RECONVERGENT B0 ;  /* 0x0000000000007941 */ /* 0x000fea0003800200 */
.L_x_9:
[----:B------:R-:W-:Y:S02]  /*0130*/  UISETP.GT.U32.AND UP0, UPT, UR4, 0x1, UPT ;  /* 0x000000010400788c */ /* 0x000fe4000bf04070 */
[----:B------:R-:W-:Y:S02]  /*0140*/  USHF.R.U32.HI UR5, URZ, 0x1, UR4 ;  /* 0x00000001ff057899 */ /* 0x000fe40008011604 */
[----:B------:R-:W-:-:S05]  /*0150*/  USHF.L.U32 UR6, UR6, 0x1, URZ ;  /* 0x0000000106067899 */ /* 0x000fca00080006ff */
[----:B------:R-:W-:Y:S01]  /*0160*/  UMOV UR4, UR5 ;  /* 0x0000000500047c82 */ /* 0x000fe20008000000 */
[----:B------:R-:W-:Y:S06]  /*0170*/  BRA.U UP0, `(.L_x_11) ;  /* 0xfffffffd00bc7547 */ /* 0x000fec000b83ffff */
[----:B------:R-:W-:Y:S05]  /*0180*/  EXIT ;  /* 0x000000000000794d */ /* 0x000fea0003800000 */
.L_x_12:
        /* <DEDUP_REMOVED lines=15> */
.L_x_20:


//--------------------- .text._Z7minimumPi        --------------------------
	.section	.text._Z7minimumPi,"ax",@progbits
	.align	128
        .global         _Z7minimumPi
        .type           _Z7minimumPi,@function
        .size           _Z7minimumPi,(.L_x_21 - _Z7minimumPi)
        .other          _Z7minimumPi,@"STO_CUDA_ENTRY STV_DEFAULT"
_Z7minimumPi:
.text._Z7minimumPi:
[----:B------:R-:W-:Y:S01]  /*0000*/  LDC R1, c[0x0][0x37c] ;  /* 0x0000df00ff017b82 */ /* 0x000fe20000000800 */
[----:B------:R-:W0:Y:S07]  /*0010*/  S2R R9, SR_TID.X ;  /* 0x0000000000097919 */ /* 0x000e2e0000002100 */
[----:B------:R-:W1:Y:S01]  /*0020*/  LDC.64 R4, c[0x0][0x380] ;  /* 0x0000e000ff047b82 */ /* 0x000e620000000a00 */
[----:B------:R-:W2:Y:S01]  /*0030*/  LDCU.64 UR8, c[0x0][0x358] ;  /* 0x00006b00ff0877ac */ /* 0x000ea20008000a00 */
[----:B------:R-:W3:Y:S01]  /*0040*/  LDCU UR4, c[0x0][0x360] ;  /* 0x00006c00ff0477ac */ /* 0x000ee20008000800 */
[----:B------:R-:W-:Y:S01]  /*0050*/  UMOV UR6, 0x1 ;  /* 0x0000000100067882 */ /* 0x000fe20000000000 */
[----:B0-23--:R-:W-:-:S07]  /*0060*/  SHF.L.U32 R8, R9, 0x1, RZ ;  /* 0x0000000109087819 */ /* 0x00dfce00000006ff */
.L_x_15:
        /* <DEDUP_REMOVED lines=9> */
[----:B--2---:R-:W-:-:S13]  /*0100*/  ISETP.GE.AND P0, PT, R3, R0, PT ;  /* 0x000000000300720c */ /* 0x004fda0003f06270 */
[----:B------:R0:W-:Y:S02]  /*0110*/  @!P0 STG.E desc[UR8][R6.64], R3 ;  /* 0x0000000306008986 */ /* 0x0001e4000c101908 */
.L_x_14:
[----:B------:R-:W-:Y:S05]  /*0120*/  BSYNC.RECONVERGENT B0 ;  /* 0x0000000000007941 */ /* 0x000fea0003800200 */
.L_x_13:
[----:B------:R-:W-:Y:S02]  /*0130*/  UISETP.GT.U32.AND UP0, UPT, UR4, 0x1, UPT ;  /* 0x000000010400788c */ /* 0x000fe4000bf04070 */
[----:B------:R-:W-:Y:S02]  /*0140*/  USHF.R.U32.HI UR5, URZ, 0x1, UR4 ;  /* 0x00000001ff057899 */ /* 0x000fe40008011604 */
[----:B------:R-:W-:-:S05]  /*0150*/  USHF.L.U32 UR6, UR6, 0x1, URZ ;  /* 0x0000000106067899 */ /* 0x000fca00080006ff */
[----:B------:R-:W-:Y:S01]  /*0160*/  UMOV UR4, UR5 ;  /* 0x0000000500047c82 */ /* 0x000fe20008000000 */
[----:B------:R-:W-:Y:S06]  /*0170*/  BRA.U UP0, `(.L_x_15) ;  /* 0xfffffffd00bc7547 */ /* 0x000fec000b83ffff */
[----:B------:R-:W-:Y:S05]  /*0180*/  EXIT ;  /* 0x000000000000794d */ /* 0x000fea0003800000 */
.L_x_16:
        /* <DEDUP_REMOVED lines=15> */
.L_x_21:


//--------------------- .nv.shared.reserved.0     --------------------------
	.section	.nv.shared.reserved.0,"aw",@nobits
	.weak		__nv_reservedSMEM_offset_0_alias
	.size		__nv_reservedSMEM_offset_0_alias, 0, 64
	.other		__nv_reservedSMEM_offset_0_alias,@"STO_CUDA_RESERVED_SHARED STV_DEFAULT"
__nv_reservedSMEM_offset_0_alias:
	.zero		0
	.zero		64


//--------------------- .nv.constant0._Z10meanDiffSqPff --------------------------
	.section	.nv.constant0._Z10meanDiffSqPff,"a",@progbits
	.sectionflags	@""
	.align	4
.nv.constant0._Z10meanDiffSqPff:
	.zero		908


//--------------------- .nv.constant0._Z3sumPf    --------------------------
	.section	.nv.constant0._Z3sumPf,"a",@progbits
	.sectionflags	@""
	.align	4
.nv.constant0._Z3sumPf:
	.zero		904


//--------------------- .nv.constant0._Z3sumPi    --------------------------
	.section	.nv.constant0._Z3sumPi,"a",@progbits
	.sectionflags	@""
	.align	4
.nv.constant0._Z3sumPi:
	.zero		904


//--------------------- .nv.constant0._Z7maximumPi --------------------------
	.section	.nv.constant0._Z7maximumPi,"a",@progbits
	.sectionflags	@""
	.align	4
.nv.constant0._Z7maximumPi:
	.zero		904


//--------------------- .nv.constant0._Z7minimumPi --------------------------
	.section	.nv.constant0._Z7minimumPi,"a",@progbits
	.sectionflags	@""
	.align	4
.nv.constant0._Z7minimumPi:
	.zero		904


//--------------------- SYMBOLS --------------------------

	.type		.nv.reservedSmem.offset0,@object
	.size		.nv.reservedSmem.offset0,0x4
